	.headerflags	@"EF_CUDA_TEXMODE_UNIFIED EF_CUDA_64BIT_ADDRESS EF_CUDA_ACCELERATORS EF_CUDA_SM90 EF_CUDA_VIRTUAL_SM(EF_CUDA_SM90)"
	.elftype	@"ET_EXEC"


//--------------------- .nv.info                  --------------------------
	.section	.nv.info,"",@"SHT_CUDA_INFO"
	.align	4


	//----- nvinfo : EIATTR_REGCOUNT
	.align		4
        /*0000*/ 	.byte	0x04, 0x2f
        /*0002*/ 	.short	(.L_3 - .L_2)
	.align		4
.L_2:
        /*0004*/ 	.word	index@(triton_poi_fused__native_batch_norm_legit_no_training_30)
        /*0008*/ 	.word	0x00000012


	//----- nvinfo : EIATTR_MIN_STACK_SIZE
	.align		4
.L_3:
        /*000c*/ 	.byte	0x04, 0x12
        /*000e*/ 	.short	(.L_5 - .L_4)
	.align		4
.L_4:
        /*0010*/ 	.word	index@(triton_poi_fused__native_batch_norm_legit_no_training_30)
        /*0014*/ 	.word	0x00000000


	//----- nvinfo : EIATTR_FRAME_SIZE
	.align		4
.L_5:
        /*0018*/ 	.byte	0x04, 0x11
        /*001a*/ 	.short	(.L_7 - .L_6)
	.align		4
.L_6:
        /*001c*/ 	.word	index@(triton_poi_fused__native_batch_norm_legit_no_training_30)
        /*0020*/ 	.word	0x00000000


	//----- nvinfo : EIATTR_MIN_STACK_SIZE
	.align		4
.L_7:
        /*0024*/ 	.byte	0x04, 0x12
        /*0026*/ 	.short	(.L_9 - .L_8)
	.align		4
.L_8:
        /*0028*/ 	.word	index@(triton_poi_fused__native_batch_norm_legit_no_training_30)
        /*002c*/ 	.word	0x00000000
.L_9:


//--------------------- .nv.info.triton_poi_fused__native_batch_norm_legit_no_training_30 --------------------------
	.section	.nv.info.triton_poi_fused__native_batch_norm_legit_no_training_30,"",@"SHT_CUDA_INFO"
	.sectionflags	@""
	.align	4


	//----- nvinfo : EIATTR_CUDA_API_VERSION
	.align		4
        /*0000*/ 	.byte	0x04, 0x37
        /*0002*/ 	.short	(.L_11 - .L_10)
.L_10:
        /*0004*/ 	.word	0x0000007c


	//----- nvinfo : EIATTR_KPARAM_INFO
	.align		4
.L_11:
        /*0008*/ 	.byte	0x04, 0x17
        /*000a*/ 	.short	(.L_13 - .L_12)
.L_12:
        /*000c*/ 	.word	0x00000000
        /*0010*/ 	.short	0x0006
        /*0012*/ 	.short	0x0030
        /*0014*/ 	.byte	0x00, 0xf0, 0x11, 0x00


	//----- nvinfo : EIATTR_KPARAM_INFO
	.align		4
.L_13:
        /*0018*/ 	.byte	0x04, 0x17
        /*001a*/ 	.short	(.L_15 - .L_14)
.L_14:
        /*001c*/ 	.word	0x00000000
        /*0020*/ 	.short	0x0005
        /*0022*/ 	.short	0x0028
        /*0024*/ 	.byte	0x00, 0xf4, 0x21, 0x00


	//----- nvinfo : EIATTR_KPARAM_INFO
	.align		4
.L_15:
        /*0028*/ 	.byte	0x04, 0x17
        /*002a*/ 	.short	(.L_17 - .L_16)
.L_16:
        /*002c*/ 	.word	0x00000000
        /*0030*/ 	.short	0x0004
        /*0032*/ 	.short	0x0020
        /*0034*/ 	.byte	0x00, 0xf4, 0x21, 0x00


	//----- nvinfo : EIATTR_KPARAM_INFO
	.align		4
.L_17:
        /*0038*/ 	.byte	0x04, 0x17
        /*003a*/ 	.short	(.L_19 - .L_18)
.L_18:
        /*003c*/ 	.word	0x00000000
        /*0040*/ 	.short	0x0003
        /*0042*/ 	.short	0x0018
        /*0044*/ 	.byte	0x00, 0xf4, 0x21, 0x00


	//----- nvinfo : EIATTR_KPARAM_INFO
	.align		4
.L_19:
        /*0048*/ 	.byte	0x04, 0x17
        /*004a*/ 	.short	(.L_21 - .L_20)
.L_20:
        /*004c*/ 	.word	0x00000000
        /*0050*/ 	.short	0x0002
        /*0052*/ 	.short	0x0010
        /*0054*/ 	.byte	0x00, 0xf4, 0x21, 0x00


	//----- nvinfo : EIATTR_KPARAM_INFO
	.align		4
.L_21:
        /*0058*/ 	.byte	0x04, 0x17
        /*005a*/ 	.short	(.L_23 - .L_22)
.L_22:
        /*005c*/ 	.word	0x00000000
        /*0060*/ 	.short	0x0001
        /*0062*/ 	.short	0x0008
        /*0064*/ 	.byte	0x00, 0xf4, 0x21, 0x00


	//----- nvinfo : EIATTR_KPARAM_INFO
	.align		4
.L_23:
        /*0068*/ 	.byte	0x04, 0x17
        /*006a*/ 	.short	(.L_25 - .L_24)
.L_24:
        /*006c*/ 	.word	0x00000000
        /*0070*/ 	.short	0x0000
        /*0072*/ 	.short	0x0000
        /*0074*/ 	.byte	0x00, 0xf4, 0x21, 0x00


	//----- nvinfo : EIATTR_SPARSE_MMA_MASK
	.align		4
.L_25:
        /*0078*/ 	.byte	0x03, 0x50
        /*007a*/ 	.short	0x0000


	//----- nvinfo : EIATTR_MAXREG_COUNT
	.align		4
        /*007c*/ 	.byte	0x03, 0x1b
        /*007e*/ 	.short	0x00ff


	//----- nvinfo : EIATTR_EXIT_INSTR_OFFSETS
	.align		4
        /*0080*/ 	.byte	0x04, 0x1c
        /*0082*/ 	.short	(.L_27 - .L_26)


	//   ....[0]....
.L_26:
        /*0084*/ 	.word	0x000002e0


	//   ....[1]....
        /*0088*/ 	.word	0x00000300


	//----- nvinfo : EIATTR_REQNTID
	.align		4
.L_27:
        /*008c*/ 	.byte	0x04, 0x10
        /*008e*/ 	.short	(.L_29 - .L_28)
.L_28:
        /*0090*/ 	.word	0x00000080
        /*0094*/ 	.word	0x00000001
        /*0098*/ 	.word	0x00000001


	//----- nvinfo : EIATTR_CBANK_PARAM_SIZE
	.align		4
.L_29:
        /*009c*/ 	.byte	0x03, 0x19
        /*009e*/ 	.short	0x0034


	//----- nvinfo : EIATTR_PARAM_CBANK
	.align		4
        /*00a0*/ 	.byte	0x04, 0x0a
        /*00a2*/ 	.short	(.L_31 - .L_30)
	.align		4
.L_30:
        /*00a4*/ 	.word	index@(.nv.constant0.triton_poi_fused__native_batch_norm_legit_no_training_30)
        /*00a8*/ 	.short	0x0210
        /*00aa*/ 	.short	0x0034


	//----- nvinfo : EIATTR_SW_WAR
	.align		4
.L_31:
        /*00ac*/ 	.byte	0x04, 0x36
        /*00ae*/ 	.short	(.L_33 - .L_32)
.L_32:
        /*00b0*/ 	.word	0x00000008
.L_33:


//--------------------- .nv.callgraph             --------------------------
	.section	.nv.callgraph,"",@"SHT_CUDA_CALLGRAPH"
	.align	4
	.sectionentsize	8
	.align		4
        /*0000*/ 	.word	0x00000000
	.align		4
        /*0004*/ 	.word	0xffffffff
	.align		4
        /*0008*/ 	.word	0x00000000
	.align		4
        /*000c*/ 	.word	0xfffffffe
	.align		4
        /*0010*/ 	.word	0x00000000
	.align		4
        /*0014*/ 	.word	0xfffffffd
	.align		4
        /*0018*/ 	.word	0x00000000
	.align		4
        /*001c*/ 	.word	0xfffffffc


//--------------------- .nv.constant4             --------------------------
	.section	.nv.constant4,"a",@progbits
	.align	8
	.align		8
.nv.constant4:
        /*0000*/ 	.dword	_$_str
	.align		8
        /*0008*/ 	.dword	_$_str_$_2


//--------------------- .text.triton_poi_fused__native_batch_norm_legit_no_training_30 --------------------------
	.section	.text.triton_poi_fused__native_batch_norm_legit_no_training_30,"ax",@progbits
	.align	128
        .global         triton_poi_fused__native_batch_norm_legit_no_training_30
        .type           triton_poi_fused__native_batch_norm_legit_no_training_30,@function
        .size           triton_poi_fused__native_batch_norm_legit_no_training_30,(.L_x_1 - triton_poi_fused__native_batch_norm_legit_no_training_30)
        .other          triton_poi_fused__native_batch_norm_legit_no_training_30,@"STO_CUDA_ENTRY STV_DEFAULT"
triton_poi_fused__native_batch_norm_legit_no_training_30:
.text.triton_poi_fused__native_batch_norm_legit_no_training_30:
[----:B------:R-:W0:Y:S01]  /*0000*/  LDC R1, c[0x0][0x28] ;  /* 0x00000a00ff017b82 */ /* 0x000e220000000800 */
[----:B------:R-:W1:Y:S07]  /*0010*/  S2R R0, SR_TID.X ;  /* 0x0000000000007919 */ /* 0x000e6e0000002100 */
[----:B------:R-:W2:Y:S01]  /*0020*/  LDC.64 R8, c[0x0][0x220] ;  /* 0x00008800ff087b82 */ /* 0x000ea20000000a00 */
[----:B------:R-:W-:Y:S01]  /*0030*/  HFMA2.MMA R14, -RZ, RZ, 0, 0 ;  /* 0x00000000ff0e7435 */ /* 0x000fe200000001ff */
[----:B------:R-:W-:Y:S01]  /*0040*/  ULDC.64 UR4, c[0x0][0x208] ;  /* 0x0000820000047ab9 */ /* 0x000fe20000000a00 */
[----:B------:R-:W3:Y:S05]  /*0050*/  S2R R3, SR_CTAID.X ;  /* 0x0000000000037919 */ /* 0x000eea0000002500 */
[----:B------:R-:W4:Y:S08]  /*0060*/  LDC.64 R4, c[0x0][0x210] ;  /* 0x00008400ff047b82 */ /* 0x000f300000000a00 */
[----:B------:R-:W5:Y:S08]  /*0070*/  LDC.64 R6, c[0x0][0x218] ;  /* 0x00008600ff067b82 */ /* 0x000f700000000a00 */
[----:B------:R-:W5:Y:S01]  /*0080*/  LDC.64 R10, c[0x0][0x228] ;  /* 0x00008a00ff0a7b82 */ /* 0x000f620000000a00 */
[----:B-1----:R-:W-:-:S07]  /*0090*/  LOP3.LUT R0, R0, 0x7f, RZ, 0xc0, !PT ;  /* 0x0000007f00007812 */ /* 0x002fce00078ec0ff */
[----:B------:R-:W1:Y:S01]  /*00a0*/  LDC.64 R12, c[0x0][0x230] ;  /* 0x00008c00ff0c7b82 */ /* 0x000e620000000a00 */
[----:B---3--:R-:W-:Y:S02]  /*00b0*/  SHF.R.S32.HI R2, RZ, 0x18, R3 ;  /* 0x00000018ff027819 */ /* 0x008fe40000011403 */
[----:B------:R-:W-:Y:S02]  /*00c0*/  LEA R0, R3, R0, 0x7 ;  /* 0x0000000003007211 */ /* 0x000fe400078e38ff */
[----:B------:R-:W-:Y:S02]  /*00d0*/  SGXT R3, R2, 0x1 ;  /* 0x000000010203781a */ /* 0x000fe40000000200 */
[----:B------:R-:W-:Y:S02]  /*00e0*/  ISETP.GE.AND P2, PT, R0, 0x200, PT ;  /* 0x000002000000780c */ /* 0x000fe40003f46270 */
[----:B------:R-:W-:-:S04]  /*00f0*/  LEA.HI R3, R3, R0, RZ, 0x7 ;  /* 0x0000000003037211 */ /* 0x000fc800078f38ff */
[----:B------:R-:W-:-:S04]  /*0100*/  LOP3.LUT R3, R3, 0xffffff80, RZ, 0xc0, !PT ;  /* 0xffffff8003037812 */ /* 0x000fc800078ec0ff */
[----:B------:R-:W-:-:S05]  /*0110*/  IADD3 R15, R0, -R3, RZ ;  /* 0x80000003000f7210 */ /* 0x000fca0007ffe0ff */
[----:B--2---:R-:W-:-:S05]  /*0120*/  IMAD.WIDE R8, R15, 0x4, R8 ;  /* 0x000000040f087825 */ /* 0x004fca00078e0208 */
[----:B------:R2:W3:Y:S01]  /*0130*/  @!P2 LDG.E.EL R14, desc[UR4][R8.64] ;  /* 0x00000004080ea981 */ /* 0x0004e2000c2e1900 */
[----:B------:R-:W-:Y:S01]  /*0140*/  CS2R R2, SRZ ;  /* 0x0000000000027805 */ /* 0x000fe2000001ff00 */
[----:B----4-:R-:W-:-:S04]  /*0150*/  IMAD.WIDE R4, R0, 0x4, R4 ;  /* 0x0000000400047825 */ /* 0x010fc800078e0204 */
[C---:B-----5:R-:W-:Y:S01]  /*0160*/  IMAD.WIDE R6, R15.reuse, 0x4, R6 ;  /* 0x000000040f067825 */ /* 0x060fe200078e0206 */
[----:B------:R4:W5:Y:S03]  /*0170*/  @!P2 LDG.E R2, desc[UR4][R4.64] ;  /* 0x000000040402a981 */ /* 0x000966000c1e1900 */
[C---:B0-2---:R-:W-:Y:S01]  /*0180*/  IMAD.WIDE R8, R15.reuse, 0x4, R10 ;  /* 0x000000040f087825 */ /* 0x045fe200078e020a */
[----:B------:R0:W5:Y:S03]  /*0190*/  @!P2 LDG.E.EL R3, desc[UR4][R6.64] ;  /* 0x000000040603a981 */ /* 0x000166000c2e1900 */
[----:B-1----:R-:W-:Y:S01]  /*01a0*/  IMAD.WIDE R10, R15, 0x4, R12 ;  /* 0x000000040f0a7825 */ /* 0x002fe200078e020c */
[----:B------:R-:W-:Y:S01]  /*01b0*/  CS2R R12, SRZ ;  /* 0x00000000000c7805 */ /* 0x000fe2000001ff00 */
[----:B----4-:R-:W1:Y:S05]  /*01c0*/  LDC.64 R4, c[0x0][0x238] ;  /* 0x00008e00ff047b82 */ /* 0x010e6a0000000a00 */
[----:B------:R-:W2:Y:S04]  /*01d0*/  @!P2 LDG.E.EL R12, desc[UR4][R8.64] ;  /* 0x00000004080ca981 */ /* 0x000ea8000c2e1900 */
[----:B------:R-:W2:Y:S01]  /*01e0*/  @!P2 LDG.E.EL R13, desc[UR4][R10.64] ;  /* 0x000000040a0da981 */ /* 0x000ea2000c2e1900 */
[----:B0-----:R-:W-:Y:S01]  /*01f0*/  MOV R6, 0x3e800000 ;  /* 0x3e80000000067802 */ /* 0x001fe20000000f00 */
[----:B---3--:R-:W-:-:S04]  /*0200*/  FADD R14, R14, 9.9999997473787516356e-06 ;  /* 0x3727c5ac0e0e7421 */ /* 0x008fc80000000000 */
[----:B------:R-:W0:Y:S01]  /*0210*/  MUFU.SQRT R15, R14 ;  /* 0x0000000e000f7308 */ /* 0x000e220000002000 */
[----:B-----5:R-:W-:Y:S01]  /*0220*/  FADD R2, -R3, R2 ;  /* 0x0000000203027221 */ /* 0x020fe20000000100 */
[C---:B0-----:R-:W-:Y:S02]  /*0230*/  FSETP.GT.AND P0, PT, R15.reuse, 8.50705917302346158658e+37, PT ;  /* 0x7e8000000f00780b */ /* 0x041fe40003f04000 */
[----:B------:R-:W-:Y:S02]  /*0240*/  FSETP.GEU.AND P1, PT, R15, 1.175494350822287508e-38, PT ;  /* 0x008000000f00780b */ /* 0x000fe40003f2e000 */
[----:B------:R-:W-:-:S09]  /*0250*/  FSEL R6, R6, 1, P0 ;  /* 0x3f80000006067808 */ /* 0x000fd20000000000 */
[----:B------:R-:W-:Y:S02]  /*0260*/  @P0 FMUL R15, R15, 0.25 ;  /* 0x3e8000000f0f0820 */ /* 0x000fe40000400000 */
[----:B------:R-:W-:Y:S02]  /*0270*/  @!P1 FMUL R6, R6, 16777216 ;  /* 0x4b80000006069820 */ /* 0x000fe40000400000 */
[----:B------:R-:W-:-:S06]  /*0280*/  @!P1 FMUL R15, R15, 16777216 ;  /* 0x4b8000000f0f9820 */ /* 0x000fcc0000400000 */
[----:B------:R-:W0:Y:S02]  /*0290*/  MUFU.RCP R15, R15 ;  /* 0x0000000f000f7308 */ /* 0x000e240000001000 */
[----:B0-----:R-:W-:-:S04]  /*02a0*/  FMUL R3, R15, R6 ;  /* 0x000000060f037220 */ /* 0x001fc80000400000 */
[----:B------:R-:W-:Y:S01]  /*02b0*/  FMUL R6, R2, R3 ;  /* 0x0000000302067220 */ /* 0x000fe20000400000 */
[----:B-1----:R-:W-:-:S04]  /*02c0*/  IMAD.WIDE R2, R0, 0x4, R4 ;  /* 0x0000000400027825 */ /* 0x002fc800078e0204 */
[----:B--2---:R-:W-:Y:S01]  /*02d0*/  FFMA R13, R6, R12, R13 ;  /* 0x0000000c060d7223 */ /* 0x004fe2000000000d */
[----:B------:R-:W-:Y:S06]  /*02e0*/  @P2 EXIT ;  /* 0x000000000000294d */ /* 0x000fec0003800000 */
[----:B------:R-:W-:Y:S01]  /*02f0*/  STG.E desc[UR4][R2.64], R13 ;  /* 0x0000000d02007986 */ /* 0x000fe2000c101904 */
[----:B------:R-:W-:Y:S05]  /*0300*/  EXIT ;  /* 0x000000000000794d */ /* 0x000fea0003800000 */
.L_x_0:
[----:B------:R-:W-:-:S00]  /*0310*/  BRA `(.L_x_0) ;  /* 0xfffffffc00fc7947 */ /* 0x000fc0000383ffff */
[----:B------:R-:W-:-:S00]  /*0320*/  NOP ;  /* 0x0000000000007918 */ /* 0x000fc00000000000 */
        /* <DEDUP_REMOVED lines=13> */
.L_x_1:


//--------------------- .nv.global.init           --------------------------
	.section	.nv.global.init,"aw",@progbits
.nv.global.init:
	.type		_$_str,@object
	.size		_$_str,(_$_str_$_2 - _$_str)
_$_str:
        /*0000*/ 	.byte	0x5f, 0x5f, 0x43, 0x55, 0x44, 0x41, 0x5f, 0x46, 0x54, 0x5a, 0x00
	.type		_$_str_$_2,@object
	.size		_$_str_$_2,(.L_1 - _$_str_$_2)
_$_str_$_2:
        /*000b*/ 	.byte	0x5f, 0x5f, 0x43, 0x55, 0x44, 0x41, 0x5f, 0x50, 0x52, 0x45, 0x43, 0x5f, 0x53, 0x51, 0x52, 0x54
        /*001b*/ 	.byte	0x00
.L_1:


//--------------------- .nv.constant0.triton_poi_fused__native_batch_norm_legit_no_training_30 --------------------------
	.section	.nv.constant0.triton_poi_fused__native_batch_norm_legit_no_training_30,"a",@progbits
	.sectionflags	@""
	.align	4
.nv.constant0.triton_poi_fused__native_batch_norm_legit_no_training_30:
	.zero		580
